	.headerflags	@"EF_CUDA_TEXMODE_UNIFIED EF_CUDA_64BIT_ADDRESS EF_CUDA_ACCELERATORS EF_CUDA_SM90 EF_CUDA_VIRTUAL_SM(EF_CUDA_SM90)"
	.elftype	@"ET_EXEC"


//--------------------- .nv.info                  --------------------------
	.section	.nv.info,"",@"SHT_CUDA_INFO"
	.align	4


	//----- nvinfo : EIATTR_REGCOUNT
	.align		4
        /*0000*/ 	.byte	0x04, 0x2f
        /*0002*/ 	.short	(.L_1 - .L_0)
	.align		4
.L_0:
        /*0004*/ 	.word	index@(triton_red_fused__to_copy_add_div_mul_pow_sum_12)
        /*0008*/ 	.word	0x00000020


	//----- nvinfo : EIATTR_MIN_STACK_SIZE
	.align		4
.L_1:
        /*000c*/ 	.byte	0x04, 0x12
        /*000e*/ 	.short	(.L_3 - .L_2)
	.align		4
.L_2:
        /*0010*/ 	.word	index@(triton_red_fused__to_copy_add_div_mul_pow_sum_12)
        /*0014*/ 	.word	0x00000000


	//----- nvinfo : EIATTR_FRAME_SIZE
	.align		4
.L_3:
        /*0018*/ 	.byte	0x04, 0x11
        /*001a*/ 	.short	(.L_5 - .L_4)
	.align		4
.L_4:
        /*001c*/ 	.word	index@(triton_red_fused__to_copy_add_div_mul_pow_sum_12)
        /*0020*/ 	.word	0x00000000


	//----- nvinfo : EIATTR_MIN_STACK_SIZE
	.align		4
.L_5:
        /*0024*/ 	.byte	0x04, 0x12
        /*0026*/ 	.short	(.L_7 - .L_6)
	.align		4
.L_6:
        /*0028*/ 	.word	index@(triton_red_fused__to_copy_add_div_mul_pow_sum_12)
        /*002c*/ 	.word	0x00000000
.L_7:


//--------------------- .nv.info.triton_red_fused__to_copy_add_div_mul_pow_sum_12 --------------------------
	.section	.nv.info.triton_red_fused__to_copy_add_div_mul_pow_sum_12,"",@"SHT_CUDA_INFO"
	.sectionflags	@""
	.align	4


	//----- nvinfo : EIATTR_CUDA_API_VERSION
	.align		4
        /*0000*/ 	.byte	0x04, 0x37
        /*0002*/ 	.short	(.L_9 - .L_8)
.L_8:
        /*0004*/ 	.word	0x0000007c


	//----- nvinfo : EIATTR_KPARAM_INFO
	.align		4
.L_9:
        /*0008*/ 	.byte	0x04, 0x17
        /*000a*/ 	.short	(.L_11 - .L_10)
.L_10:
        /*000c*/ 	.word	0x00000000
        /*0010*/ 	.short	0x0009
        /*0012*/ 	.short	0x0040
        /*0014*/ 	.byte	0x00, 0xf4, 0x21, 0x00


	//----- nvinfo : EIATTR_KPARAM_INFO
	.align		4
.L_11:
        /*0018*/ 	.byte	0x04, 0x17
        /*001a*/ 	.short	(.L_13 - .L_12)
.L_12:
        /*001c*/ 	.word	0x00000000
        /*0020*/ 	.short	0x0008
        /*0022*/ 	.short	0x003c
        /*0024*/ 	.byte	0x00, 0xf0, 0x11, 0x00


	//----- nvinfo : EIATTR_KPARAM_INFO
	.align		4
.L_13:
        /*0028*/ 	.byte	0x04, 0x17
        /*002a*/ 	.short	(.L_15 - .L_14)
.L_14:
        /*002c*/ 	.word	0x00000000
        /*0030*/ 	.short	0x0007
        /*0032*/ 	.short	0x0038
        /*0034*/ 	.byte	0x00, 0xf0, 0x11, 0x00


	//----- nvinfo : EIATTR_KPARAM_INFO
	.align		4
.L_15:
        /*0038*/ 	.byte	0x04, 0x17
        /*003a*/ 	.short	(.L_17 - .L_16)
.L_16:
        /*003c*/ 	.word	0x00000000
        /*0040*/ 	.short	0x0006
        /*0042*/ 	.short	0x0030
        /*0044*/ 	.byte	0x00, 0xf4, 0x21, 0x00


	//----- nvinfo : EIATTR_KPARAM_INFO
	.align		4
.L_17:
        /*0048*/ 	.byte	0x04, 0x17
        /*004a*/ 	.short	(.L_19 - .L_18)
.L_18:
        /*004c*/ 	.word	0x00000000
        /*0050*/ 	.short	0x0005
        /*0052*/ 	.short	0x0028
        /*0054*/ 	.byte	0x00, 0xf4, 0x21, 0x00


	//----- nvinfo : EIATTR_KPARAM_INFO
	.align		4
.L_19:
        /*0058*/ 	.byte	0x04, 0x17
        /*005a*/ 	.short	(.L_21 - .L_20)
.L_20:
        /*005c*/ 	.word	0x00000000
        /*0060*/ 	.short	0x0004
        /*0062*/ 	.short	0x0020
        /*0064*/ 	.byte	0x00, 0xf4, 0x21, 0x00


	//----- nvinfo : EIATTR_KPARAM_INFO
	.align		4
.L_21:
        /*0068*/ 	.byte	0x04, 0x17
        /*006a*/ 	.short	(.L_23 - .L_22)
.L_22:
        /*006c*/ 	.word	0x00000000
        /*0070*/ 	.short	0x0003
        /*0072*/ 	.short	0x0018
        /*0074*/ 	.byte	0x00, 0xf4, 0x21, 0x00


	//----- nvinfo : EIATTR_KPARAM_INFO
	.align		4
.L_23:
        /*0078*/ 	.byte	0x04, 0x17
        /*007a*/ 	.short	(.L_25 - .L_24)
.L_24:
        /*007c*/ 	.word	0x00000000
        /*0080*/ 	.short	0x0002
        /*0082*/ 	.short	0x0010
        /*0084*/ 	.byte	0x00, 0xf4, 0x21, 0x00


	//----- nvinfo : EIATTR_KPARAM_INFO
	.align		4
.L_25:
        /*0088*/ 	.byte	0x04, 0x17
        /*008a*/ 	.short	(.L_27 - .L_26)
.L_26:
        /*008c*/ 	.word	0x00000000
        /*0090*/ 	.short	0x0001
        /*0092*/ 	.short	0x0008
        /*0094*/ 	.byte	0x00, 0xf4, 0x21, 0x00


	//----- nvinfo : EIATTR_KPARAM_INFO
	.align		4
.L_27:
        /*0098*/ 	.byte	0x04, 0x17
        /*009a*/ 	.short	(.L_29 - .L_28)
.L_28:
        /*009c*/ 	.word	0x00000000
        /*00a0*/ 	.short	0x0000
        /*00a2*/ 	.short	0x0000
        /*00a4*/ 	.byte	0x00, 0xf4, 0x21, 0x00


	//----- nvinfo : EIATTR_SPARSE_MMA_MASK
	.align		4
.L_29:
        /*00a8*/ 	.byte	0x03, 0x50
        /*00aa*/ 	.short	0x0000


	//----- nvinfo : EIATTR_MAXREG_COUNT
	.align		4
        /*00ac*/ 	.byte	0x03, 0x1b
        /*00ae*/ 	.short	0x00ff


	//----- nvinfo : EIATTR_COOP_GROUP_MASK_REGIDS
	.align		4
        /*00b0*/ 	.byte	0x04, 0x29
        /*00b2*/ 	.short	(.L_31 - .L_30)


	//   ....[0]....
.L_30:
        /*00b4*/ 	.word	0xffffffff


	//----- nvinfo : EIATTR_COOP_GROUP_INSTR_OFFSETS
	.align		4
.L_31:
        /*00b8*/ 	.byte	0x04, 0x28
        /*00ba*/ 	.short	(.L_33 - .L_32)


	//   ....[0]....
.L_32:
        /*00bc*/ 	.word	0x000005e0


	//----- nvinfo : EIATTR_EXIT_INSTR_OFFSETS
	.align		4
.L_33:
        /*00c0*/ 	.byte	0x04, 0x1c
        /*00c2*/ 	.short	(.L_35 - .L_34)


	//   ....[0]....
.L_34:
        /*00c4*/ 	.word	0x00000bb0


	//----- nvinfo : EIATTR_REQNTID
	.align		4
.L_35:
        /*00c8*/ 	.byte	0x04, 0x10
        /*00ca*/ 	.short	(.L_37 - .L_36)
.L_36:
        /*00cc*/ 	.word	0x00000080
        /*00d0*/ 	.word	0x00000001
        /*00d4*/ 	.word	0x00000001


	//----- nvinfo : EIATTR_CBANK_PARAM_SIZE
	.align		4
.L_37:
        /*00d8*/ 	.byte	0x03, 0x19
        /*00da*/ 	.short	0x0048


	//----- nvinfo : EIATTR_PARAM_CBANK
	.align		4
        /*00dc*/ 	.byte	0x04, 0x0a
        /*00de*/ 	.short	(.L_39 - .L_38)
	.align		4
.L_38:
        /*00e0*/ 	.word	index@(.nv.constant0.triton_red_fused__to_copy_add_div_mul_pow_sum_12)
        /*00e4*/ 	.short	0x0210
        /*00e6*/ 	.short	0x0048


	//----- nvinfo : EIATTR_SW_WAR
	.align		4
.L_39:
        /*00e8*/ 	.byte	0x04, 0x36
        /*00ea*/ 	.short	(.L_41 - .L_40)
.L_40:
        /*00ec*/ 	.word	0x00000008
.L_41:


//--------------------- .nv.callgraph             --------------------------
	.section	.nv.callgraph,"",@"SHT_CUDA_CALLGRAPH"
	.align	4
	.sectionentsize	8
	.align		4
        /*0000*/ 	.word	0x00000000
	.align		4
        /*0004*/ 	.word	0xffffffff
	.align		4
        /*0008*/ 	.word	0x00000000
	.align		4
        /*000c*/ 	.word	0xfffffffe
	.align		4
        /*0010*/ 	.word	0x00000000
	.align		4
        /*0014*/ 	.word	0xfffffffd
	.align		4
        /*0018*/ 	.word	0x00000000
	.align		4
        /*001c*/ 	.word	0xfffffffc


//--------------------- .text.triton_red_fused__to_copy_add_div_mul_pow_sum_12 --------------------------
	.section	.text.triton_red_fused__to_copy_add_div_mul_pow_sum_12,"ax",@progbits
	.align	128
        .global         triton_red_fused__to_copy_add_div_mul_pow_sum_12
        .type           triton_red_fused__to_copy_add_div_mul_pow_sum_12,@function
        .size           triton_red_fused__to_copy_add_div_mul_pow_sum_12,(.L_x_3 - triton_red_fused__to_copy_add_div_mul_pow_sum_12)
        .other          triton_red_fused__to_copy_add_div_mul_pow_sum_12,@"STO_CUDA_ENTRY STV_DEFAULT"
triton_red_fused__to_copy_add_div_mul_pow_sum_12:
.text.triton_red_fused__to_copy_add_div_mul_pow_sum_12:
[----:B------:R-:W0:Y:S02]  /*0000*/  LDC R1, c[0x0][0x28] ;  /* 0x00000a00ff017b82 */ /* 0x000e240000000800 */
[----:B------:R-:W1:Y:S01]  /*0010*/  S2R R2, SR_TID.X ;  /* 0x0000000000027919 */ /* 0x000e620000002100 */
[----:B------:R-:W2:Y:S01]  /*0020*/  S2UR UR4, SR_CTAID.X ;  /* 0x00000000000479c3 */ /* 0x000ea20000002500 */
[----:B------:R-:W-:Y:S01]  /*0030*/  HFMA2.MMA R26, -RZ, RZ, 0, 0 ;  /* 0x00000000ff1a7435 */ /* 0x000fe200000001ff */
[----:B------:R-:W-:Y:S01]  /*0040*/  ULDC UR5, c[0x0][0x248] ;  /* 0x0000920000057ab9 */ /* 0x000fe20000000800 */
[----:B------:R-:W-:Y:S01]  /*0050*/  HFMA2.MMA R5, -RZ, RZ, 0, 0 ;  /* 0x00000000ff057435 */ /* 0x000fe200000001ff */
[----:B------:R-:W-:Y:S01]  /*0060*/  MOV R7, 0xfffffff8 ;  /* 0xfffffff800077802 */ /* 0x000fe20000000f00 */
[----:B------:R-:W-:Y:S01]  /*0070*/  HFMA2.MMA R9, -RZ, RZ, 0, 0 ;  /* 0x00000000ff097435 */ /* 0x000fe200000001ff */
[----:B------:R-:W-:Y:S02]  /*0080*/  MOV R8, 0xffffffff ;  /* 0xffffffff00087802 */ /* 0x000fe40000000f00 */
[----:B------:R-:W3:Y:S01]  /*0090*/  LDC.64 R22, c[0x0][0x228] ;  /* 0x00008a00ff167b82 */ /* 0x000ee20000000a00 */
[----:B------:R-:W-:Y:S01]  /*00a0*/  MOV R6, RZ ;  /* 0x000000ff00067202 */ /* 0x000fe20000000f00 */
[----:B--2---:R-:W-:Y:S01]  /*00b0*/  USHF.L.U32 UR4, UR4, 0x6, URZ ;  /* 0x0000000604047899 */ /* 0x004fe2000800063f */
[----:B-1----:R-:W-:-:S02]  /*00c0*/  SHF.R.U32.HI R4, RZ, 0x1, R2 ;  /* 0x00000001ff047819 */ /* 0x002fc40000011602 */
[----:B------:R-:W-:Y:S02]  /*00d0*/  LOP3.LUT R3, R2, 0x1, RZ, 0xc0, !PT ;  /* 0x0000000102037812 */ /* 0x000fe400078ec0ff */
[----:B------:R-:W-:Y:S02]  /*00e0*/  SGXT.U32 R4, R4, 0x6 ;  /* 0x000000060404781a */ /* 0x000fe40000000000 */
[----:B------:R-:W-:Y:S01]  /*00f0*/  SHF.L.U32 R2, R2, 0x2, RZ ;  /* 0x0000000202027819 */ /* 0x000fe200000006ff */
[----:B---3--:R-:W-:Y:S01]  /*0100*/  IMAD.WIDE.U32 R22, R3, 0x8, R22 ;  /* 0x0000000803167825 */ /* 0x008fe200078e0016 */
[----:B------:R-:W-:Y:S02]  /*0110*/  LOP3.LUT R4, R4, UR4, RZ, 0xfc, !PT ;  /* 0x0000000404047c12 */ /* 0x000fe4000f8efcff */
[----:B------:R-:W-:Y:S02]  /*0120*/  LOP3.LUT R11, R2, 0x4, RZ, 0xc0, !PT ;  /* 0x00000004020b7812 */ /* 0x000fe400078ec0ff */
[----:B------:R-:W-:-:S02]  /*0130*/  MOV R0, R22 ;  /* 0x0000001600007202 */ /* 0x000fc40000000f00 */
[----:B------:R-:W-:Y:S02]  /*0140*/  MOV R3, R23 ;  /* 0x0000001700037202 */ /* 0x000fe40000000f00 */
[C---:B------:R-:W-:Y:S02]  /*0150*/  LEA R2, R4.reuse, R11, 0xc ;  /* 0x0000000b04027211 */ /* 0x040fe400078e60ff */
[----:B------:R-:W-:Y:S01]  /*0160*/  ISETP.GE.AND P1, PT, R4, UR5, PT ;  /* 0x0000000504007c0c */ /* 0x000fe2000bf26270 */
[----:B------:R-:W-:-:S12]  /*0170*/  ULDC.64 UR4, c[0x0][0x208] ;  /* 0x0000820000047ab9 */ /* 0x000fd80000000a00 */
.L_x_0:
[----:B------:R-:W1:Y:S01]  /*0180*/  LDC.64 R20, c[0x0][0x218] ;  /* 0x00008600ff147b82 */ /* 0x000e620000000a00 */
[----:B------:R-:W-:Y:S02]  /*0190*/  IADD3 R7, P0, R7, 0x8, RZ ;  /* 0x0000000807077810 */ /* 0x000fe40007f1e0ff */
[----:B------:R-:W-:Y:S02]  /*01a0*/  CS2R R12, SRZ ;  /* 0x00000000000c7805 */ /* 0x000fe4000001ff00 */
[----:B------:R-:W-:Y:S02]  /*01b0*/  CS2R R16, SRZ ;  /* 0x0000000000107805 */ /* 0x000fe4000001ff00 */
[----:B------:R-:W-:Y:S01]  /*01c0*/  LOP3.LUT R15, R2, R7, RZ, 0xfc, !PT ;  /* 0x00000007020f7212 */ /* 0x000fe200078efcff */
[----:B------:R-:W2:Y:S08]  /*01d0*/  LDC.64 R24, c[0x0][0x220] ;  /* 0x00008800ff187b82 */ /* 0x000eb00000000a00 */
[----:B------:R-:W3:Y:S08]  /*01e0*/  LDC.64 R10, c[0x0][0x238] ;  /* 0x00008e00ff0a7b82 */ /* 0x000ef00000000a00 */
[----:B------:R-:W4:Y:S01]  /*01f0*/  LDC.64 R18, c[0x0][0x230] ;  /* 0x00008c00ff127b82 */ /* 0x000f220000000a00 */
[----:B-1----:R-:W-:-:S05]  /*0200*/  IMAD.WIDE R20, R15, 0x2, R20 ;  /* 0x000000020f147825 */ /* 0x002fca00078e0214 */
[----:B------:R-:W5:Y:S01]  /*0210*/  @!P1 LDG.E.EL.64 R12, desc[UR4][R20.64] ;  /* 0x00000004140c9981 */ /* 0x000f62000c2e1b00 */
[----:B--2---:R-:W-:-:S05]  /*0220*/  IMAD.WIDE R24, R15, 0x2, R24 ;  /* 0x000000020f187825 */ /* 0x004fca00078e0218 */
[----:B------:R-:W2:Y:S01]  /*0230*/  @!P1 LDG.E.EL.64 R16, desc[UR4][R24.64] ;  /* 0x0000000418109981 */ /* 0x000ea2000c2e1b00 */
[C---:B---3--:R-:W-:Y:S01]  /*0240*/  IMAD.WIDE R28, R15.reuse, 0x2, R10 ;  /* 0x000000020f1c7825 */ /* 0x048fe200078e020a */
[----:B------:R-:W-:Y:S02]  /*0250*/  CS2R R10, SRZ ;  /* 0x00000000000a7805 */ /* 0x000fe4000001ff00 */
[----:B------:R1:W3:Y:S01]  /*0260*/  LDG.E.EL.64 R20, desc[UR4][R22.64] ;  /* 0x0000000416147981 */ /* 0x0002e2000c2e1b00 */
[----:B----4-:R-:W-:Y:S01]  /*0270*/  IMAD.WIDE R18, R15, 0x2, R18 ;  /* 0x000000020f127825 */ /* 0x010fe200078e0212 */
[----:B------:R-:W-:-:S04]  /*0280*/  CS2R R14, SRZ ;  /* 0x00000000000e7805 */ /* 0x000fc8000001ff00 */
[----:B------:R4:W3:Y:S04]  /*0290*/  @!P1 LDG.E.EL.64 R10, desc[UR4][R18.64] ;  /* 0x00000004120a9981 */ /* 0x0008e8000c2e1b00 */
[----:B------:R3:W3:Y:S01]  /*02a0*/  @!P1 LDG.E.EL.64 R14, desc[UR4][R28.64] ;  /* 0x000000041c0e9981 */ /* 0x0006e2000c2e1b00 */
[----:B------:R-:W-:Y:S02]  /*02b0*/  IADD3.X R8, RZ, R8, RZ, P0, !PT ;  /* 0x00000008ff087210 */ /* 0x000fe400007fe4ff */
[----:B------:R-:W-:-:S04]  /*02c0*/  ISETP.GE.U32.AND P0, PT, R7, 0xff8, PT ;  /* 0x00000ff80700780c */ /* 0x000fc80003f06070 */
[----:B------:R-:W-:Y:S02]  /*02d0*/  ISETP.GE.U32.AND.EX P0, PT, R8, RZ, PT, P0 ;  /* 0x000000ff0800720c */ /* 0x000fe40003f06100 */
[----:B-1----:R-:W-:-:S04]  /*02e0*/  IADD3 R22, P2, R22, 0x10, RZ ;  /* 0x0000001016167810 */ /* 0x002fc80007f5e0ff */
[----:B------:R-:W-:Y:S01]  /*02f0*/  IADD3.X R23, RZ, R23, RZ, P2, !PT ;  /* 0x00000017ff177210 */ /* 0x000fe200017fe4ff */
[----:B-----5:R-:W-:Y:S02]  /*0300*/  HADD2.F32 R24, -RZ, R12.H0_H0 ;  /* 0x2000000cff187230 */ /* 0x020fe40000004100 */
[----:B------:R-:W-:Y:S02]  /*0310*/  HADD2.F32 R12, -RZ, R12.H1_H1 ;  /* 0x3000000cff0c7230 */ /* 0x000fe40000004100 */
[----:B--2---:R-:W-:Y:S02]  /*0320*/  HADD2.F32 R25, -RZ, R16.H0_H0 ;  /* 0x20000010ff197230 */ /* 0x004fe40000004100 */
[----:B------:R-:W-:Y:S02]  /*0330*/  HADD2.F32 R27, -RZ, R16.H1_H1 ;  /* 0x30000010ff1b7230 */ /* 0x000fe40000004100 */
[----:B----4-:R-:W-:Y:S02]  /*0340*/  HADD2.F32 R18, -RZ, R17.H0_H0 ;  /* 0x20000011ff127230 */ /* 0x010fe40000004100 */
[----:B------:R-:W-:Y:S01]  /*0350*/  FADD R24, R24, R25 ;  /* 0x0000001918187221 */ /* 0x000fe20000000000 */
[----:B------:R-:W-:-:S02]  /*0360*/  HADD2.F32 R25, -RZ, R13.H0_H0 ;  /* 0x2000000dff197230 */ /* 0x000fc40000004100 */
[----:B------:R-:W-:Y:S01]  /*0370*/  FADD R16, R12, R27 ;  /* 0x0000001b0c107221 */ /* 0x000fe20000000000 */
[----:B------:R-:W-:Y:S02]  /*0380*/  HADD2.F32 R13, -RZ, R13.H1_H1 ;  /* 0x3000000dff0d7230 */ /* 0x000fe40000004100 */
[----:B------:R-:W-:Y:S01]  /*0390*/  FADD R12, R25, R18 ;  /* 0x00000012190c7221 */ /* 0x000fe20000000000 */
[----:B------:R-:W-:Y:S02]  /*03a0*/  HADD2.F32 R18, -RZ, R17.H1_H1 ;  /* 0x30000011ff127230 */ /* 0x000fe40000004100 */
[----:B---3--:R-:W-:Y:S02]  /*03b0*/  HADD2.F32 R28, -RZ, R10.H0_H0 ;  /* 0x2000000aff1c7230 */ /* 0x008fe40000004100 */
[----:B------:R-:W-:Y:S02]  /*03c0*/  HADD2.F32 R25, -RZ, R10.H1_H1 ;  /* 0x3000000aff197230 */ /* 0x000fe40000004100 */
[----:B------:R-:W-:-:S02]  /*03d0*/  HADD2.F32 R17, -RZ, R14.H0_H0 ;  /* 0x2000000eff117230 */ /* 0x000fc40000004100 */
[----:B------:R-:W-:Y:S02]  /*03e0*/  HADD2.F32 R10, -RZ, R14.H1_H1 ;  /* 0x3000000eff0a7230 */ /* 0x000fe40000004100 */
[----:B------:R-:W-:Y:S02]  /*03f0*/  HADD2.F32 R19, -RZ, R15.H0_H0 ;  /* 0x2000000fff137230 */ /* 0x000fe40000004100 */
[----:B------:R-:W-:Y:S02]  /*0400*/  HADD2.F32 R14, -RZ, R11.H1_H1 ;  /* 0x3000000bff0e7230 */ /* 0x000fe40000004100 */
[----:B------:R-:W-:Y:S02]  /*0410*/  HADD2.F32 R15, -RZ, R15.H1_H1 ;  /* 0x3000000fff0f7230 */ /* 0x000fe40000004100 */
[----:B------:R-:W-:Y:S02]  /*0420*/  HADD2.F32 R27, -RZ, R21.H0_H0 ;  /* 0x20000015ff1b7230 */ /* 0x000fe40000004100 */
[----:B------:R-:W-:Y:S01]  /*0430*/  FADD R13, R13, R18 ;  /* 0x000000120d0d7221 */ /* 0x000fe20000000000 */
[----:B------:R-:W-:-:S02]  /*0440*/  HADD2.F32 R18, -RZ, R11.H0_H0 ;  /* 0x2000000bff127230 */ /* 0x000fc40000004100 */
[----:B------:R-:W-:Y:S01]  /*0450*/  FADD R14, R14, R15 ;  /* 0x0000000f0e0e7221 */ /* 0x000fe20000000000 */
[----:B------:R-:W-:Y:S01]  /*0460*/  FADD R10, R25, R10 ;  /* 0x0000000a190a7221 */ /* 0x000fe20000000000 */
[----:B------:R-:W-:Y:S01]  /*0470*/  FMUL R15, R27, R12 ;  /* 0x0000000c1b0f7220 */ /* 0x000fe20000400000 */
[----:B------:R-:W-:Y:S02]  /*0480*/  HADD2.F32 R11, -RZ, R20.H0_H0 ;  /* 0x20000014ff0b7230 */ /* 0x000fe40000004100 */
[----:B------:R-:W-:Y:S02]  /*0490*/  HADD2.F32 R25, -RZ, R20.H1_H1 ;  /* 0x30000014ff197230 */ /* 0x000fe40000004100 */
[----:B------:R-:W-:Y:S02]  /*04a0*/  HADD2.F32 R12, -RZ, R21.H1_H1 ;  /* 0x30000015ff0c7230 */ /* 0x000fe40000004100 */
[----:B------:R-:W-:Y:S01]  /*04b0*/  FADD R17, R28, R17 ;  /* 0x000000111c117221 */ /* 0x000fe20000000000 */
[----:B------:R-:W-:Y:S01]  /*04c0*/  FADD R19, R18, R19 ;  /* 0x0000001312137221 */ /* 0x000fe20000000000 */
[----:B------:R-:W-:Y:S01]  /*04d0*/  FMUL R11, R11, R24 ;  /* 0x000000180b0b7220 */ /* 0x000fe20000400000 */
[----:B------:R-:W-:Y:S01]  /*04e0*/  FMUL R16, R25, R16 ;  /* 0x0000001019107220 */ /* 0x000fe20000400000 */
[----:B------:R-:W-:Y:S01]  /*04f0*/  FMUL R12, R12, R13 ;  /* 0x0000000d0c0c7220 */ /* 0x000fe20000400000 */
[----:B------:R-:W-:Y:S01]  /*0500*/  @!P1 FFMA R6, R15, R19, R6 ;  /* 0x000000130f069223 */ /* 0x000fe20000000006 */
[----:B------:R-:W-:Y:S01]  /*0510*/  @!P1 FFMA R26, R11, R17, R26 ;  /* 0x000000110b1a9223 */ /* 0x000fe2000000001a */
[----:B------:R-:W-:Y:S01]  /*0520*/  @!P1 FFMA R5, R16, R10, R5 ;  /* 0x0000000a10059223 */ /* 0x000fe20000000005 */
[----:B------:R-:W-:Y:S01]  /*0530*/  @!P1 FFMA R9, R12, R14, R9 ;  /* 0x0000000e0c099223 */ /* 0x000fe20000000009 */
[----:B------:R-:W-:Y:S06]  /*0540*/  @!P0 BRA `(.L_x_0) ;  /* 0xfffffffc000c8947 */ /* 0x000fec000383ffff */
[----:B------:R-:W1:Y:S01]  /*0550*/  LDC.64 R10, c[0x0][0x240] ;  /* 0x00009000ff0a7b82 */ /* 0x000e620000000a00 */
[----:B------:R-:W-:Y:S01]  /*0560*/  MOV R12, RZ ;  /* 0x000000ff000c7202 */ /* 0x000fe20000000f00 */
[----:B-1----:R-:W-:-:S05]  /*0570*/  IMAD.WIDE R10, R4, 0x4, R10 ;  /* 0x00000004040a7825 */ /* 0x002fca00078e020a */
[----:B------:R-:W2:Y:S01]  /*0580*/  @!P1 LDG.E.EL R12, desc[UR4][R10.64] ;  /* 0x000000040a0c9981 */ /* 0x000ea2000c2e1900 */
[----:B------:R-:W-:Y:S01]  /*0590*/  FADD R5, R26, R5 ;  /* 0x000000051a057221 */ /* 0x000fe20000000000 */
[----:B------:R-:W-:Y:S02]  /*05a0*/  MOV R13, 0xfffffff8 ;  /* 0xfffffff8000d7802 */ /* 0x000fe40000000f00 */
[----:B------:R-:W-:Y:S01]  /*05b0*/  MOV R19, 0xffffffff ;  /* 0xffffffff00137802 */ /* 0x000fe20000000f00 */
[----:B------:R-:W-:-:S04]  /*05c0*/  FADD R6, R6, R5 ;  /* 0x0000000506067221 */ /* 0x000fc80000000000 */
[----:B------:R-:W-:-:S05]  /*05d0*/  FADD R6, R9, R6 ;  /* 0x0000000609067221 */ /* 0x000fca0000000000 */
[----:B------:R-:W1:Y:S02]  /*05e0*/  SHFL.BFLY PT, R5, R6, 0x1, 0x1f ;  /* 0x0c201f0006057f89 */ /* 0x000e6400000e0000 */
[----:B-1----:R-:W-:-:S04]  /*05f0*/  FADD R4, R6, R5 ;  /* 0x0000000506047221 */ /* 0x002fc80000000000 */
[----:B------:R-:W-:Y:S01]  /*0600*/  FMUL R4, R4, -0.5 ;  /* 0xbf00000004047820 */ /* 0x000fe20000400000 */
[----:B--2---:R-:W-:-:S04]  /*0610*/  FMUL R7, R12, R12 ;  /* 0x0000000c0c077220 */ /* 0x004fc80000400000 */
[----:B------:R-:W-:-:S04]  /*0620*/  FMUL R7, R7, R12 ;  /* 0x0000000c07077220 */ /* 0x000fc80000400000 */
[----:B------:R-:W-:-:S04]  /*0630*/  FMUL R4, R4, R7 ;  /* 0x0000000704047220 */ /* 0x000fc80000400000 */
[----:B------:R-:W-:-:S07]  /*0640*/  FMUL R18, R4, 0.000244140625 ;  /* 0x3980000004127820 */ /* 0x000fce0000400000 */
.L_x_1:
[----:B-1----:R-:W1:Y:S01]  /*0650*/  LDC.64 R22, c[0x0][0x218] ;  /* 0x00008600ff167b82 */ /* 0x002e620000000a00 */
[----:B------:R-:W-:Y:S02]  /*0660*/  IADD3 R13, P0, R13, 0x8, RZ ;  /* 0x000000080d0d7810 */ /* 0x000fe40007f1e0ff */
[----:B------:R-:W-:Y:S02]  /*0670*/  CS2R R4, SRZ ;  /* 0x0000000000047805 */ /* 0x000fe4000001ff00 */
[----:B------:R-:W-:Y:S02]  /*0680*/  CS2R R6, SRZ ;  /* 0x0000000000067805 */ /* 0x000fe4000001ff00 */
[----:B------:R-:W-:Y:S01]  /*0690*/  LOP3.LUT R21, R2, R13, RZ, 0xfc, !PT ;  /* 0x0000000d02157212 */ /* 0x000fe200078efcff */
[----:B------:R-:W2:Y:S08]  /*06a0*/  LDC.64 R8, c[0x0][0x220] ;  /* 0x00008800ff087b82 */ /* 0x000eb00000000a00 */
[----:B------:R-:W3:Y:S08]  /*06b0*/  LDC.64 R16, c[0x0][0x238] ;  /* 0x00008e00ff107b82 */ /* 0x000ef00000000a00 */
[----:B------:R-:W4:Y:S01]  /*06c0*/  LDC.64 R14, c[0x0][0x230] ;  /* 0x00008c00ff0e7b82 */ /* 0x000f220000000a00 */
[----:B-1----:R-:W-:Y:S01]  /*06d0*/  IMAD.WIDE R22, R21, 0x2, R22 ;  /* 0x0000000215167825 */ /* 0x002fe200078e0216 */
[----:B------:R-:W-:-:S04]  /*06e0*/  CS2R R10, SRZ ;  /* 0x00000000000a7805 */ /* 0x000fc8000001ff00 */
[----:B------:R-:W5:Y:S01]  /*06f0*/  @!P1 LDG.E.EF.64 R4, desc[UR4][R22.64] ;  /* 0x0000000416049981 */ /* 0x000f62000c0e1b00 */
[----:B--2---:R-:W-:Y:S01]  /*0700*/  IMAD.WIDE R26, R21, 0x2, R8 ;  /* 0x00000002151a7825 */ /* 0x004fe200078e0208 */
[----:B------:R-:W-:-:S04]  /*0710*/  CS2R R8, SRZ ;  /* 0x0000000000087805 */ /* 0x000fc8000001ff00 */
[----:B------:R-:W2:Y:S01]  /*0720*/  @!P1 LDG.E.EF.64 R6, desc[UR4][R26.64] ;  /* 0x000000041a069981 */ /* 0x000ea2000c0e1b00 */
[C---:B---3--:R-:W-:Y:S02]  /*0730*/  IMAD.WIDE R28, R21.reuse, 0x2, R16 ;  /* 0x00000002151c7825 */ /* 0x048fe400078e0210 */
[----:B------:R-:W1:Y:S03]  /*0740*/  LDC.64 R16, c[0x0][0x210] ;  /* 0x00008400ff107b82 */ /* 0x000e660000000a00 */
[----:B------:R-:W3:Y:S01]  /*0750*/  @!P1 LDG.E.EF.64 R10, desc[UR4][R28.64] ;  /* 0x000000041c0a9981 */ /* 0x000ee2000c0e1b00 */
[----:B----4-:R-:W-:-:S05]  /*0760*/  IMAD.WIDE R24, R21, 0x2, R14 ;  /* 0x0000000215187825 */ /* 0x010fca00078e020e */
[----:B------:R4:W3:Y:S01]  /*0770*/  @!P1 LDG.E.EF.64 R8, desc[UR4][R24.64] ;  /* 0x0000000418089981 */ /* 0x0008e2000c0e1b00 */
[----:B------:R-:W-:Y:S02]  /*0780*/  MOV R14, R0 ;  /* 0x00000000000e7202 */ /* 0x000fe40000000f00 */
[----:B------:R-:W-:-:S06]  /*0790*/  MOV R15, R3 ;  /* 0x00000003000f7202 */ /* 0x000fcc0000000f00 */
[----:B------:R-:W3:Y:S01]  /*07a0*/  LDG.E.EL.64 R14, desc[UR4][R14.64] ;  /* 0x000000040e0e7981 */ /* 0x000ee2000c2e1b00 */
[----:B-1----:R-:W-:Y:S01]  /*07b0*/  IMAD.WIDE R16, R21, 0x2, R16 ;  /* 0x0000000215107825 */ /* 0x002fe200078e0210 */
[----:B------:R-:W-:-:S06]  /*07c0*/  CS2R R20, SRZ ;  /* 0x0000000000147805 */ /* 0x000fcc000001ff00 */
[----:B------:R-:W3:Y:S01]  /*07d0*/  @!P1 LDG.E.EF.64 R20, desc[UR4][R16.64] ;  /* 0x0000000410149981 */ /* 0x000ee2000c0e1b00 */
[----:B------:R-:W-:Y:S02]  /*07e0*/  IADD3.X R19, RZ, R19, RZ, P0, !PT ;  /* 0x00000013ff137210 */ /* 0x000fe400007fe4ff */
[----:B------:R-:W-:-:S04]  /*07f0*/  ISETP.GE.U32.AND P0, PT, R13, 0xff8, PT ;  /* 0x00000ff80d00780c */ /* 0x000fc80003f06070 */
[----:B------:R-:W-:Y:S02]  /*0800*/  ISETP.GE.U32.AND.EX P0, PT, R19, RZ, PT, P0 ;  /* 0x000000ff1300720c */ /* 0x000fe40003f06100 */
[----:B------:R-:W-:-:S04]  /*0810*/  IADD3 R0, P2, R0, 0x10, RZ ;  /* 0x0000001000007810 */ /* 0x000fc80007f5e0ff */
[----:B------:R-:W-:Y:S01]  /*0820*/  IADD3.X R3, RZ, R3, RZ, P2, !PT ;  /* 0x00000003ff037210 */ /* 0x000fe200017fe4ff */
[----:B-----5:R-:W-:Y:S02]  /*0830*/  HADD2.F32 R22, -RZ, R4.H0_H0 ;  /* 0x20000004ff167230 */ /* 0x020fe40000004100 */
[----:B--2---:R-:W-:Y:S02]  /*0840*/  HADD2.F32 R23, -RZ, R6.H0_H0 ;  /* 0x20000006ff177230 */ /* 0x004fe40000004100 */
[----:B----4-:R-:W-:Y:S02]  /*0850*/  HADD2.F32 R25, -RZ, R6.H1_H1 ;  /* 0x30000006ff197230 */ /* 0x010fe40000004100 */
[----:B------:R-:W-:Y:S02]  /*0860*/  HADD2.F32 R6, -RZ, R5.H1_H1 ;  /* 0x30000005ff067230 */ /* 0x000fe40000004100 */
[----:B------:R-:W-:Y:S01]  /*0870*/  FADD R22, R22, R23 ;  /* 0x0000001716167221 */ /* 0x000fe20000000000 */
[----:B------:R-:W-:-:S02]  /*0880*/  HADD2.F32 R23, -RZ, R5.H0_H0 ;  /* 0x20000005ff177230 */ /* 0x000fc40000004100 */
[----:B------:R-:W-:Y:S02]  /*0890*/  HADD2.F32 R5, -RZ, R7.H1_H1 ;  /* 0x30000007ff057230 */ /* 0x000fe40000004100 */
[----:B------:R-:W-:Y:S02]  /*08a0*/  HADD2.F32 R26, -RZ, R7.H0_H0 ;  /* 0x20000007ff1a7230 */ /* 0x000fe40000004100 */
[----:B---3--:R-:W-:Y:S02]  /*08b0*/  HADD2.F32 R24, -RZ, R10.H0_H0 ;  /* 0x2000000aff187230 */ /* 0x008fe40000004100 */
[----:B------:R-:W-:Y:S02]  /*08c0*/  HADD2.F32 R4, -RZ, R4.H1_H1 ;  /* 0x30000004ff047230 */ /* 0x000fe40000004100 */
[----:B------:R-:W-:Y:S02]  /*08d0*/  HADD2.F32 R7, -RZ, R8.H0_H0 ;  /* 0x20000008ff077230 */ /* 0x000fe40000004100 */
[----:B------:R-:W-:Y:S01]  /*08e0*/  FADD R6, R6, R5 ;  /* 0x0000000506067221 */ /* 0x000fe20000000000 */
[----:B------:R-:W-:Y:S01]  /*08f0*/  FADD R5, R23, R26 ;  /* 0x0000001a17057221 */ /* 0x000fe20000000000 */
[----:B------:R-:W-:-:S02]  /*0900*/  HADD2.F32 R23, -RZ, R8.H1_H1 ;  /* 0x30000008ff177230 */ /* 0x000fc40000004100 */
[----:B------:R-:W-:Y:S01]  /*0910*/  FADD R4, R4, R25 ;  /* 0x0000001904047221 */ /* 0x000fe20000000000 */
[----:B------:R-:W-:Y:S01]  /*0920*/  FADD R7, R7, R24 ;  /* 0x0000001807077221 */ /* 0x000fe20000000000 */
[----:B------:R-:W-:Y:S02]  /*0930*/  HADD2.F32 R10, -RZ, R10.H1_H1 ;  /* 0x3000000aff0a7230 */ /* 0x000fe40000004100 */
[----:B------:R-:W-:Y:S02]  /*0940*/  HADD2.F32 R24, -RZ, R9.H0_H0 ;  /* 0x20000009ff187230 */ /* 0x000fe40000004100 */
[----:B------:R-:W-:Y:S02]  /*0950*/  HADD2.F32 R27, -RZ, R11.H0_H0 ;  /* 0x2000000bff1b7230 */ /* 0x000fe40000004100 */
[----:B------:R-:W-:Y:S02]  /*0960*/  HADD2.F32 R8, -RZ, R9.H1_H1 ;  /* 0x30000009ff087230 */ /* 0x000fe40000004100 */
[----:B------:R-:W-:-:S02]  /*0970*/  HADD2.F32 R25, -RZ, R11.H1_H1 ;  /* 0x3000000bff197230 */ /* 0x000fc40000004100 */
[----:B------:R-:W-:Y:S01]  /*0980*/  FADD R10, R23, R10 ;  /* 0x0000000a170a7221 */ /* 0x000fe20000000000 */
[----:B------:R-:W-:Y:S02]  /*0990*/  HADD2.F32 R9, -RZ, R14.H0_H0 ;  /* 0x2000000eff097230 */ /* 0x000fe40000004100 */
[----:B------:R-:W-:Y:S01]  /*09a0*/  FADD R11, R24, R27 ;  /* 0x0000001b180b7221 */ /* 0x000fe20000000000 */
[----:B------:R-:W-:Y:S02]  /*09b0*/  HADD2.F32 R23, -RZ, R14.H1_H1 ;  /* 0x3000000eff177230 */ /* 0x000fe40000004100 */
[----:B------:R-:W-:Y:S01]  /*09c0*/  FADD R8, R8, R25 ;  /* 0x0000001908087221 */ /* 0x000fe20000000000 */
[----:B------:R-:W-:Y:S02]  /*09d0*/  HADD2.F32 R14, -RZ, R15.H0_H0 ;  /* 0x2000000fff0e7230 */ /* 0x000fe40000004100 */
[----:B------:R-:W-:Y:S01]  /*09e0*/  FADD R7, R7, R7 ;  /* 0x0000000707077221 */ /* 0x000fe20000000000 */
[----:B------:R-:W-:-:S02]  /*09f0*/  HADD2.F32 R25, -RZ, R15.H1_H1 ;  /* 0x3000000fff197230 */ /* 0x000fc40000004100 */
[----:B------:R-:W-:Y:S01]  /*0a00*/  FADD R11, R11, R11 ;  /* 0x0000000b0b0b7221 */ /* 0x000fe20000000000 */
[----:B------:R-:W-:Y:S01]  /*0a10*/  FMUL R23, R23, R4 ;  /* 0x0000000417177220 */ /* 0x000fe20000400000 */
[----:B------:R-:W-:Y:S01]  /*0a20*/  FMUL R27, R14, R5 ;  /* 0x000000050e1b7220 */ /* 0x000fe20000400000 */
[----:B------:R-:W-:Y:S01]  /*0a30*/  FMUL R4, R18, R7 ;  /* 0x0000000712047220 */ /* 0x000fe20000400000 */
[----:B------:R-:W-:Y:S01]  /*0a40*/  FADD R15, R10, R10 ;  /* 0x0000000a0a0f7221 */ /* 0x000fe20000000000 */
[----:B------:R-:W-:Y:S01]  /*0a50*/  FMUL R5, R25, R6 ;  /* 0x0000000619057220 */ /* 0x000fe20000400000 */
[----:B------:R-:W-:Y:S01]  /*0a60*/  FADD R7, R8, R8 ;  /* 0x0000000808077221 */ /* 0x000fe20000000000 */
[----:B------:R-:W-:Y:S01]  /*0a70*/  FMUL R9, R9, R22 ;  /* 0x0000001609097220 */ /* 0x000fe20000400000 */
[C---:B------:R-:W-:Y:S01]  /*0a80*/  FMUL R6, R18.reuse, R11 ;  /* 0x0000000b12067220 */ /* 0x040fe20000400000 */
[C---:B------:R-:W-:Y:S01]  /*0a90*/  FMUL R10, R18.reuse, R15 ;  /* 0x0000000f120a7220 */ /* 0x040fe20000400000 */
[----:B------:R-:W-:Y:S01]  /*0aa0*/  FMUL R8, R18, R7 ;  /* 0x0000000712087220 */ /* 0x000fe20000400000 */
[-C--:B------:R-:W-:Y:S01]  /*0ab0*/  FFMA R9, R9, R12.reuse, R4 ;  /* 0x0000000c09097223 */ /* 0x080fe20000000004 */
[----:B------:R-:W-:Y:S01]  /*0ac0*/  FFMA R27, R27, R12, R6 ;  /* 0x0000000c1b1b7223 */ /* 0x000fe20000000006 */
[----:B------:R-:W-:-:S02]  /*0ad0*/  HADD2.F32 R4, -RZ, R20.H0_H0 ;  /* 0x20000014ff047230 */ /* 0x000fc40000004100 */
[----:B------:R-:W-:Y:S02]  /*0ae0*/  HADD2.F32 R6, -RZ, R21.H0_H0 ;  /* 0x20000015ff067230 */ /* 0x000fe40000004100 */
[-C--:B------:R-:W-:Y:S01]  /*0af0*/  FFMA R23, R23, R12.reuse, R10 ;  /* 0x0000000c17177223 */ /* 0x080fe2000000000a */
[----:B------:R-:W-:Y:S02]  /*0b00*/  HADD2.F32 R20, -RZ, R20.H1_H1 ;  /* 0x30000014ff147230 */ /* 0x000fe40000004100 */
[----:B------:R-:W-:Y:S01]  /*0b10*/  FFMA R8, R5, R12, R8 ;  /* 0x0000000c05087223 */ /* 0x000fe20000000008 */
[----:B------:R-:W-:Y:S02]  /*0b20*/  HADD2.F32 R21, -RZ, R21.H1_H1 ;  /* 0x30000015ff157230 */ /* 0x000fe40000004100 */
[----:B------:R-:W-:Y:S01]  /*0b30*/  FADD R4, R4, R9 ;  /* 0x0000000904047221 */ /* 0x000fe20000000000 */
[----:B------:R-:W-:Y:S01]  /*0b40*/  FADD R6, R6, R27 ;  /* 0x0000001b06067221 */ /* 0x000fe20000000000 */
[----:B------:R-:W-:Y:S01]  /*0b50*/  FADD R23, R20, R23 ;  /* 0x0000001714177221 */ /* 0x000fe20000000000 */
[----:B------:R-:W-:-:S04]  /*0b60*/  FADD R21, R21, R8 ;  /* 0x0000000815157221 */ /* 0x000fc80000000000 */
[----:B------:R-:W-:Y:S02]  /*0b70*/  F2FP.F16.F32.PACK_AB R4, R23, R4 ;  /* 0x000000041704723e */ /* 0x000fe400000000ff */
[----:B------:R-:W-:-:S05]  /*0b80*/  F2FP.F16.F32.PACK_AB R5, R21, R6 ;  /* 0x000000061505723e */ /* 0x000fca00000000ff */
[----:B------:R1:W-:Y:S01]  /*0b90*/  @!P1 STG.E.64 desc[UR4][R16.64], R4 ;  /* 0x0000000410009986 */ /* 0x0003e2000c101b04 */
[----:B------:R-:W-:Y:S05]  /*0ba0*/  @!P0 BRA `(.L_x_1) ;  /* 0xfffffff800a88947 */ /* 0x000fea000383ffff */
[----:B------:R-:W-:Y:S05]  /*0bb0*/  EXIT ;  /* 0x000000000000794d */ /* 0x000fea0003800000 */
.L_x_2:
[----:B------:R-:W-:-:S00]  /*0bc0*/  BRA `(.L_x_2) ;  /* 0xfffffffc00fc7947 */ /* 0x000fc0000383ffff */
[----:B------:R-:W-:-:S00]  /*0bd0*/  NOP ;  /* 0x0000000000007918 */ /* 0x000fc00000000000 */
        /* <DEDUP_REMOVED lines=10> */
.L_x_3:


//--------------------- .nv.constant0.triton_red_fused__to_copy_add_div_mul_pow_sum_12 --------------------------
	.section	.nv.constant0.triton_red_fused__to_copy_add_div_mul_pow_sum_12,"a",@progbits
	.sectionflags	@""
	.align	4
.nv.constant0.triton_red_fused__to_copy_add_div_mul_pow_sum_12:
	.zero		600
